	.headerflags	@"EF_CUDA_TEXMODE_UNIFIED EF_CUDA_64BIT_ADDRESS EF_CUDA_ACCELERATORS EF_CUDA_SM90 EF_CUDA_VIRTUAL_SM(EF_CUDA_SM90)"
	.elftype	@"ET_EXEC"


//--------------------- .nv.info                  --------------------------
	.section	.nv.info,"",@"SHT_CUDA_INFO"
	.align	4


	//----- nvinfo : EIATTR_REGCOUNT
	.align		4
        /*0000*/ 	.byte	0x04, 0x2f
        /*0002*/ 	.short	(.L_3 - .L_2)
	.align		4
.L_2:
        /*0004*/ 	.word	index@(triton_poi_fused__native_batch_norm_legit_no_training_relu_23)
        /*0008*/ 	.word	0x00000012


	//----- nvinfo : EIATTR_MIN_STACK_SIZE
	.align		4
.L_3:
        /*000c*/ 	.byte	0x04, 0x12
        /*000e*/ 	.short	(.L_5 - .L_4)
	.align		4
.L_4:
        /*0010*/ 	.word	index@(triton_poi_fused__native_batch_norm_legit_no_training_relu_23)
        /*0014*/ 	.word	0x00000000


	//----- nvinfo : EIATTR_FRAME_SIZE
	.align		4
.L_5:
        /*0018*/ 	.byte	0x04, 0x11
        /*001a*/ 	.short	(.L_7 - .L_6)
	.align		4
.L_6:
        /*001c*/ 	.word	index@(triton_poi_fused__native_batch_norm_legit_no_training_relu_23)
        /*0020*/ 	.word	0x00000000


	//----- nvinfo : EIATTR_MIN_STACK_SIZE
	.align		4
.L_7:
        /*0024*/ 	.byte	0x04, 0x12
        /*0026*/ 	.short	(.L_9 - .L_8)
	.align		4
.L_8:
        /*0028*/ 	.word	index@(triton_poi_fused__native_batch_norm_legit_no_training_relu_23)
        /*002c*/ 	.word	0x00000000
.L_9:


//--------------------- .nv.info.triton_poi_fused__native_batch_norm_legit_no_training_relu_23 --------------------------
	.section	.nv.info.triton_poi_fused__native_batch_norm_legit_no_training_relu_23,"",@"SHT_CUDA_INFO"
	.sectionflags	@""
	.align	4


	//----- nvinfo : EIATTR_CUDA_API_VERSION
	.align		4
        /*0000*/ 	.byte	0x04, 0x37
        /*0002*/ 	.short	(.L_11 - .L_10)
.L_10:
        /*0004*/ 	.word	0x0000007c


	//----- nvinfo : EIATTR_KPARAM_INFO
	.align		4
.L_11:
        /*0008*/ 	.byte	0x04, 0x17
        /*000a*/ 	.short	(.L_13 - .L_12)
.L_12:
        /*000c*/ 	.word	0x00000000
        /*0010*/ 	.short	0x0006
        /*0012*/ 	.short	0x0030
        /*0014*/ 	.byte	0x00, 0xf0, 0x11, 0x00


	//----- nvinfo : EIATTR_KPARAM_INFO
	.align		4
.L_13:
        /*0018*/ 	.byte	0x04, 0x17
        /*001a*/ 	.short	(.L_15 - .L_14)
.L_14:
        /*001c*/ 	.word	0x00000000
        /*0020*/ 	.short	0x0005
        /*0022*/ 	.short	0x0028
        /*0024*/ 	.byte	0x00, 0xf4, 0x21, 0x00


	//----- nvinfo : EIATTR_KPARAM_INFO
	.align		4
.L_15:
        /*0028*/ 	.byte	0x04, 0x17
        /*002a*/ 	.short	(.L_17 - .L_16)
.L_16:
        /*002c*/ 	.word	0x00000000
        /*0030*/ 	.short	0x0004
        /*0032*/ 	.short	0x0020
        /*0034*/ 	.byte	0x00, 0xf4, 0x21, 0x00


	//----- nvinfo : EIATTR_KPARAM_INFO
	.align		4
.L_17:
        /*0038*/ 	.byte	0x04, 0x17
        /*003a*/ 	.short	(.L_19 - .L_18)
.L_18:
        /*003c*/ 	.word	0x00000000
        /*0040*/ 	.short	0x0003
        /*0042*/ 	.short	0x0018
        /*0044*/ 	.byte	0x00, 0xf4, 0x21, 0x00


	//----- nvinfo : EIATTR_KPARAM_INFO
	.align		4
.L_19:
        /*0048*/ 	.byte	0x04, 0x17
        /*004a*/ 	.short	(.L_21 - .L_20)
.L_20:
        /*004c*/ 	.word	0x00000000
        /*0050*/ 	.short	0x0002
        /*0052*/ 	.short	0x0010
        /*0054*/ 	.byte	0x00, 0xf4, 0x21, 0x00


	//----- nvinfo : EIATTR_KPARAM_INFO
	.align		4
.L_21:
        /*0058*/ 	.byte	0x04, 0x17
        /*005a*/ 	.short	(.L_23 - .L_22)
.L_22:
        /*005c*/ 	.word	0x00000000
        /*0060*/ 	.short	0x0001
        /*0062*/ 	.short	0x0008
        /*0064*/ 	.byte	0x00, 0xf4, 0x21, 0x00


	//----- nvinfo : EIATTR_KPARAM_INFO
	.align		4
.L_23:
        /*0068*/ 	.byte	0x04, 0x17
        /*006a*/ 	.short	(.L_25 - .L_24)
.L_24:
        /*006c*/ 	.word	0x00000000
        /*0070*/ 	.short	0x0000
        /*0072*/ 	.short	0x0000
        /*0074*/ 	.byte	0x00, 0xf4, 0x21, 0x00


	//----- nvinfo : EIATTR_SPARSE_MMA_MASK
	.align		4
.L_25:
        /*0078*/ 	.byte	0x03, 0x50
        /*007a*/ 	.short	0x0000


	//----- nvinfo : EIATTR_MAXREG_COUNT
	.align		4
        /*007c*/ 	.byte	0x03, 0x1b
        /*007e*/ 	.short	0x00ff


	//----- nvinfo : EIATTR_EXIT_INSTR_OFFSETS
	.align		4
        /*0080*/ 	.byte	0x04, 0x1c
        /*0082*/ 	.short	(.L_27 - .L_26)


	//   ....[0]....
.L_26:
        /*0084*/ 	.word	0x000003c0


	//----- nvinfo : EIATTR_REQNTID
	.align		4
.L_27:
        /*0088*/ 	.byte	0x04, 0x10
        /*008a*/ 	.short	(.L_29 - .L_28)
.L_28:
        /*008c*/ 	.word	0x00000100
        /*0090*/ 	.word	0x00000001
        /*0094*/ 	.word	0x00000001


	//----- nvinfo : EIATTR_CBANK_PARAM_SIZE
	.align		4
.L_29:
        /*0098*/ 	.byte	0x03, 0x19
        /*009a*/ 	.short	0x0034


	//----- nvinfo : EIATTR_PARAM_CBANK
	.align		4
        /*009c*/ 	.byte	0x04, 0x0a
        /*009e*/ 	.short	(.L_31 - .L_30)
	.align		4
.L_30:
        /*00a0*/ 	.word	index@(.nv.constant0.triton_poi_fused__native_batch_norm_legit_no_training_relu_23)
        /*00a4*/ 	.short	0x0210
        /*00a6*/ 	.short	0x0034


	//----- nvinfo : EIATTR_SW_WAR
	.align		4
.L_31:
        /*00a8*/ 	.byte	0x04, 0x36
        /*00aa*/ 	.short	(.L_33 - .L_32)
.L_32:
        /*00ac*/ 	.word	0x00000008
.L_33:


//--------------------- .nv.callgraph             --------------------------
	.section	.nv.callgraph,"",@"SHT_CUDA_CALLGRAPH"
	.align	4
	.sectionentsize	8
	.align		4
        /*0000*/ 	.word	0x00000000
	.align		4
        /*0004*/ 	.word	0xffffffff
	.align		4
        /*0008*/ 	.word	0x00000000
	.align		4
        /*000c*/ 	.word	0xfffffffe
	.align		4
        /*0010*/ 	.word	0x00000000
	.align		4
        /*0014*/ 	.word	0xfffffffd
	.align		4
        /*0018*/ 	.word	0x00000000
	.align		4
        /*001c*/ 	.word	0xfffffffc


//--------------------- .nv.constant4             --------------------------
	.section	.nv.constant4,"a",@progbits
	.align	8
	.align		8
.nv.constant4:
        /*0000*/ 	.dword	_$_str
	.align		8
        /*0008*/ 	.dword	_$_str_$_2


//--------------------- .text.triton_poi_fused__native_batch_norm_legit_no_training_relu_23 --------------------------
	.section	.text.triton_poi_fused__native_batch_norm_legit_no_training_relu_23,"ax",@progbits
	.align	128
        .global         triton_poi_fused__native_batch_norm_legit_no_training_relu_23
        .type           triton_poi_fused__native_batch_norm_legit_no_training_relu_23,@function
        .size           triton_poi_fused__native_batch_norm_legit_no_training_relu_23,(.L_x_1 - triton_poi_fused__native_batch_norm_legit_no_training_relu_23)
        .other          triton_poi_fused__native_batch_norm_legit_no_training_relu_23,@"STO_CUDA_ENTRY STV_DEFAULT"
triton_poi_fused__native_batch_norm_legit_no_training_relu_23:
.text.triton_poi_fused__native_batch_norm_legit_no_training_relu_23:
[----:B------:R-:W-:Y:S01]  /*0000*/  LDC R1, c[0x0][0x28] ;  /* 0x00000a00ff017b82 */ /* 0x000fe20000000800 */
[----:B------:R-:W1:Y:S07]  /*0010*/  S2R R0, SR_TID.X ;  /* 0x0000000000007919 */ /* 0x000e6e0000002100 */
[----:B------:R-:W2:Y:S01]  /*0020*/  LDC.64 R2, c[0x0][0x220] ;  /* 0x00008800ff027b82 */ /* 0x000ea20000000a00 */
[----:B------:R-:W-:Y:S01]  /*0030*/  ULDC.64 UR4, c[0x0][0x208] ;  /* 0x0000820000047ab9 */ /* 0x000fe20000000a00 */
[----:B------:R-:W3:Y:S06]  /*0040*/  S2R R5, SR_CTAID.X ;  /* 0x0000000000057919 */ /* 0x000eec0000002500 */
[----:B------:R-:W4:Y:S08]  /*0050*/  LDC.64 R6, c[0x0][0x218] ;  /* 0x00008600ff067b82 */ /* 0x000f300000000a00 */
[----:B------:R-:W5:Y:S08]  /*0060*/  LDC.64 R8, c[0x0][0x228] ;  /* 0x00008a00ff087b82 */ /* 0x000f700000000a00 */
[----:B------:R-:W5:Y:S01]  /*0070*/  LDC.64 R10, c[0x0][0x230] ;  /* 0x00008c00ff0a7b82 */ /* 0x000f620000000a00 */
[----:B-1----:R-:W-:-:S04]  /*0080*/  SHF.L.U32 R0, R0, 0x1, RZ ;  /* 0x0000000100007819 */ /* 0x002fc800000006ff */
[----:B------:R-:W-:-:S04]  /*0090*/  LOP3.LUT R0, R0, 0x1fe, RZ, 0xc0, !PT ;  /* 0x000001fe00007812 */ /* 0x000fc800078ec0ff */
[----:B---3--:R-:W-:-:S05]  /*00a0*/  LEA R0, R5, R0, 0x9 ;  /* 0x0000000005007211 */ /* 0x008fca00078e48ff */
[----:B------:R-:W-:-:S05]  /*00b0*/  IMAD.HI R4, R0, 0x2aaaaaab, RZ ;  /* 0x2aaaaaab00047827 */ /* 0x000fca00078e02ff */
[----:B------:R-:W-:-:S04]  /*00c0*/  SHF.R.U32.HI R5, RZ, 0x1f, R4 ;  /* 0x0000001fff057819 */ /* 0x000fc80000011604 */
[----:B------:R-:W-:-:S05]  /*00d0*/  LEA.HI R5, R4, R5, RZ, 0x1b ;  /* 0x0000000504057211 */ /* 0x000fca00078fd8ff */
[----:B------:R-:W-:Y:S02]  /*00e0*/  IMAD R13, R5, -0xc0, R0 ;  /* 0xffffff40050d7824 */ /* 0x000fe400078e0200 */
[----:B------:R-:W1:Y:S02]  /*00f0*/  LDC.64 R4, c[0x0][0x210] ;  /* 0x00008400ff047b82 */ /* 0x000e640000000a00 */
[----:B--2---:R-:W-:-:S06]  /*0100*/  IMAD.WIDE R2, R13, 0x4, R2 ;  /* 0x000000040d027825 */ /* 0x004fcc00078e0202 */
[----:B------:R-:W2:Y:S01]  /*0110*/  LDG.E.EL.64 R2, desc[UR4][R2.64] ;  /* 0x0000000402027981 */ /* 0x000ea2000c2e1b00 */
[----:B----4-:R-:W-:-:S04]  /*0120*/  IMAD.WIDE R6, R13, 0x4, R6 ;  /* 0x000000040d067825 */ /* 0x010fc800078e0206 */
[C---:B-----5:R-:W-:Y:S02]  /*0130*/  IMAD.WIDE R8, R13.reuse, 0x4, R8 ;  /* 0x000000040d087825 */ /* 0x060fe400078e0208 */
[----:B------:R-:W3:Y:S02]  /*0140*/  LDG.E.EL.64 R6, desc[UR4][R6.64] ;  /* 0x0000000406067981 */ /* 0x000ee4000c2e1b00 */
[----:B0-----:R-:W-:Y:S02]  /*0150*/  IMAD.WIDE R10, R13, 0x4, R10 ;  /* 0x000000040d0a7825 */ /* 0x001fe400078e020a */
[----:B------:R-:W4:Y:S04]  /*0160*/  LDG.E.EL.64 R8, desc[UR4][R8.64] ;  /* 0x0000000408087981 */ /* 0x000f28000c2e1b00 */
[----:B------:R-:W4:Y:S01]  /*0170*/  LDG.E.EL.64 R10, desc[UR4][R10.64] ;  /* 0x000000040a0a7981 */ /* 0x000f22000c2e1b00 */
[----:B-1----:R-:W-:-:S06]  /*0180*/  IMAD.WIDE R4, R0, 0x4, R4 ;  /* 0x0000000400047825 */ /* 0x002fcc00078e0204 */
[----:B------:R-:W3:Y:S01]  /*0190*/  LDG.E.64 R4, desc[UR4][R4.64] ;  /* 0x0000000404047981 */ /* 0x000ee2000c1e1b00 */
[----:B------:R-:W-:Y:S01]  /*01a0*/  HFMA2.MMA R14, -RZ, RZ, 1.625, 0 ;  /* 0x3e800000ff0e7435 */ /* 0x000fe200000001ff */
[----:B--2---:R-:W-:Y:S01]  /*01b0*/  FADD R2, R2, 0.0010000000474974513054 ;  /* 0x3a83126f02027421 */ /* 0x004fe20000000000 */
[----:B------:R-:W-:-:S03]  /*01c0*/  FADD R3, R3, 0.0010000000474974513054 ;  /* 0x3a83126f03037421 */ /* 0x000fc60000000000 */
[----:B------:R-:W0:Y:S08]  /*01d0*/  MUFU.SQRT R12, R2 ;  /* 0x00000002000c7308 */ /* 0x000e300000002000 */
[----:B------:R1:W2:Y:S01]  /*01e0*/  MUFU.SQRT R13, R3 ;  /* 0x00000003000d7308 */ /* 0x0002a20000002000 */
[C---:B0-----:R-:W-:Y:S02]  /*01f0*/  FSETP.GT.AND P0, PT, R12.reuse, 8.50705917302346158658e+37, PT ;  /* 0x7e8000000c00780b */ /* 0x041fe40003f04000 */
[----:B------:R-:W-:Y:S01]  /*0200*/  FSETP.GEU.AND P2, PT, R12, 1.175494350822287508e-38, PT ;  /* 0x008000000c00780b */ /* 0x000fe20003f4e000 */
[----:B-1----:R-:W0:Y:S01]  /*0210*/  LDC.64 R2, c[0x0][0x238] ;  /* 0x00008e00ff027b82 */ /* 0x002e220000000a00 */
[----:B--2---:R-:W-:-:S02]  /*0220*/  FSETP.GT.AND P1, PT, R13, 8.50705917302346158658e+37, PT ;  /* 0x7e8000000d00780b */ /* 0x004fc40003f24000 */
[----:B------:R-:W-:-:S07]  /*0230*/  FSETP.GEU.AND P3, PT, R13, 1.175494350822287508e-38, PT ;  /* 0x008000000d00780b */ /* 0x000fce0003f6e000 */
[----:B------:R-:W-:-:S04]  /*0240*/  @P0 FMUL R12, R12, 0.25 ;  /* 0x3e8000000c0c0820 */ /* 0x000fc80000400000 */
[----:B------:R-:W-:Y:S01]  /*0250*/  @!P2 FMUL R12, R12, 16777216 ;  /* 0x4b8000000c0ca820 */ /* 0x000fe20000400000 */
[----:B------:R-:W-:-:S04]  /*0260*/  @P1 FMUL R13, R13, 0.25 ;  /* 0x3e8000000d0d1820 */ /* 0x000fc80000400000 */
[----:B------:R-:W-:Y:S01]  /*0270*/  @!P3 FMUL R13, R13, 16777216 ;  /* 0x4b8000000d0db820 */ /* 0x000fe20000400000 */
[----:B------:R-:W1:Y:S01]  /*0280*/  MUFU.RCP R12, R12 ;  /* 0x0000000c000c7308 */ /* 0x000e620000001000 */
[----:B------:R-:W-:-:S07]  /*0290*/  FSEL R15, R14, 1, P0 ;  /* 0x3f8000000e0f7808 */ /* 0x000fce0000000000 */
[----:B------:R-:W2:Y:S01]  /*02a0*/  MUFU.RCP R13, R13 ;  /* 0x0000000d000d7308 */ /* 0x000ea20000001000 */
[----:B------:R-:W-:Y:S01]  /*02b0*/  FSEL R14, R14, 1, P1 ;  /* 0x3f8000000e0e7808 */ /* 0x000fe20000800000 */
[----:B------:R-:W-:-:S04]  /*02c0*/  @!P2 FMUL R15, R15, 16777216 ;  /* 0x4b8000000f0fa820 */ /* 0x000fc80000400000 */
[----:B------:R-:W-:Y:S01]  /*02d0*/  @!P3 FMUL R14, R14, 16777216 ;  /* 0x4b8000000e0eb820 */ /* 0x000fe20000400000 */
[----:B---3--:R-:W-:Y:S01]  /*02e0*/  FADD R5, R5, -R7 ;  /* 0x8000000705057221 */ /* 0x008fe20000000000 */
[----:B------:R-:W-:Y:S01]  /*02f0*/  FADD R4, R4, -R6 ;  /* 0x8000000604047221 */ /* 0x000fe20000000000 */
[----:B-1----:R-:W-:Y:S01]  /*0300*/  FMUL R15, R12, R15 ;  /* 0x0000000f0c0f7220 */ /* 0x002fe20000400000 */
[----:B--2---:R-:W-:-:S03]  /*0310*/  FMUL R14, R13, R14 ;  /* 0x0000000e0d0e7220 */ /* 0x004fc60000400000 */
[----:B------:R-:W-:Y:S01]  /*0320*/  FMUL R15, R4, R15 ;  /* 0x0000000f040f7220 */ /* 0x000fe20000400000 */
[----:B------:R-:W-:-:S03]  /*0330*/  FMUL R14, R5, R14 ;  /* 0x0000000e050e7220 */ /* 0x000fc60000400000 */
[----:B----4-:R-:W-:Y:S01]  /*0340*/  FFMA R8, R8, R15, R10 ;  /* 0x0000000f08087223 */ /* 0x010fe2000000000a */
[----:B------:R-:W-:-:S04]  /*0350*/  FFMA R9, R9, R14, R11 ;  /* 0x0000000e09097223 */ /* 0x000fc8000000000b */
[----:B------:R-:W-:Y:S02]  /*0360*/  FSETP.GEU.AND P0, PT, R8, RZ, PT ;  /* 0x000000ff0800720b */ /* 0x000fe40003f0e000 */
[C---:B------:R-:W-:Y:S01]  /*0370*/  FSETP.GEU.AND P1, PT, R9.reuse, RZ, PT ;  /* 0x000000ff0900720b */ /* 0x040fe20003f2e000 */
[----:B0-----:R-:W-:Y:S01]  /*0380*/  IMAD.WIDE R2, R0, 0x4, R2 ;  /* 0x0000000400027825 */ /* 0x001fe200078e0202 */
[----:B------:R-:W-:Y:S02]  /*0390*/  FSEL R8, R8, RZ, P0 ;  /* 0x000000ff08087208 */ /* 0x000fe40000000000 */
[----:B------:R-:W-:-:S05]  /*03a0*/  FSEL R9, R9, RZ, P1 ;  /* 0x000000ff09097208 */ /* 0x000fca0000800000 */
[----:B------:R-:W-:Y:S01]  /*03b0*/  STG.E.64 desc[UR4][R2.64], R8 ;  /* 0x0000000802007986 */ /* 0x000fe2000c101b04 */
[----:B------:R-:W-:Y:S05]  /*03c0*/  EXIT ;  /* 0x000000000000794d */ /* 0x000fea0003800000 */
.L_x_0:
[----:B------:R-:W-:-:S00]  /*03d0*/  BRA `(.L_x_0) ;  /* 0xfffffffc00fc7947 */ /* 0x000fc0000383ffff */
[----:B------:R-:W-:-:S00]  /*03e0*/  NOP ;  /* 0x0000000000007918 */ /* 0x000fc00000000000 */
        /* <DEDUP_REMOVED lines=9> */
.L_x_1:


//--------------------- .nv.global.init           --------------------------
	.section	.nv.global.init,"aw",@progbits
.nv.global.init:
	.type		_$_str,@object
	.size		_$_str,(_$_str_$_2 - _$_str)
_$_str:
        /*0000*/ 	.byte	0x5f, 0x5f, 0x43, 0x55, 0x44, 0x41, 0x5f, 0x46, 0x54, 0x5a, 0x00
	.type		_$_str_$_2,@object
	.size		_$_str_$_2,(.L_1 - _$_str_$_2)
_$_str_$_2:
        /*000b*/ 	.byte	0x5f, 0x5f, 0x43, 0x55, 0x44, 0x41, 0x5f, 0x50, 0x52, 0x45, 0x43, 0x5f, 0x53, 0x51, 0x52, 0x54
        /*001b*/ 	.byte	0x00
.L_1:


//--------------------- .nv.constant0.triton_poi_fused__native_batch_norm_legit_no_training_relu_23 --------------------------
	.section	.nv.constant0.triton_poi_fused__native_batch_norm_legit_no_training_relu_23,"a",@progbits
	.sectionflags	@""
	.align	4
.nv.constant0.triton_poi_fused__native_batch_norm_legit_no_training_relu_23:
	.zero		580
